//
// Generated by NVIDIA NVVM Compiler
//
// Compiler Build ID: CL-36424714
// Cuda compilation tools, release 13.0, V13.0.88
// Based on NVVM 20.0.0
//

.version 9.0
.target sm_100
.address_size 64

	// .globl	_Z10dataKernelPiiPVi

.visible .entry _Z10dataKernelPiiPVi(
	.param .u64 .ptr .align 1 _Z10dataKernelPiiPVi_param_0,
	.param .u32 _Z10dataKernelPiiPVi_param_1,
	.param .u64 .ptr .align 1 _Z10dataKernelPiiPVi_param_2
)
{
	.reg .pred 	%p<2>;
	.reg .b32 	%r<7>;
	.reg .b64 	%rd<5>;

	ld.param.u64 	%rd1, [_Z10dataKernelPiiPVi_param_0];
	ld.param.u32 	%r4, [_Z10dataKernelPiiPVi_param_1];
	mov.u32 	%r1, %tid.x;
	mov.u32 	%r2, %ctaid.x;
	mov.u32 	%r5, %ntid.x;
	mad.lo.s32 	%r3, %r2, %r5, %r1;
	setp.ge.s32 	%p1, %r3, %r4;
	@%p1 bra 	$L__BB0_2;
	cvta.to.global.u64 	%rd2, %rd1;
	add.s32 	%r6, %r2, %r1;
	mul.wide.s32 	%rd3, %r3, 4;
	add.s64 	%rd4, %rd2, %rd3;
	st.global.u32 	[%rd4], %r6;
$L__BB0_2:
	ret;

}


// ===== COMPILED SASS (sm_100) =====

	.target	sm_100

	.elftype	@"ET_EXEC"


//--------------------- .note.nv.tkinfo           --------------------------
	.section	.note.nv.tkinfo,"",@"SHT_NOTE"
	.sectionflags	@"SHF_NOTE_NV_TKINFO"
	.tkinfo
        /*0018*/ 	.word	0x00000002
        /*0030*/ 	.string	""
        /*0030*/ 	.string	"ptxas"
        /*0030*/ 	.string	"Cuda compilation tools, release 13.0, V13.0.88"
        /*0030*/ 	.string	"Build cuda_13.0.r13.0/compiler.36424714_0"
        /*0030*/ 	.string	"-arch sm_100 -m 64 "



//--------------------- .note.nv.cuinfo           --------------------------
	.section	.note.nv.cuinfo,"",@"SHT_NOTE"
	.sectionflags	@"SHF_NOTE_NV_CUINFO"
        /*0018*/ 	.short	0x0002
        /*001a*/ 	.short	0x0064
        /*001c*/ 	.short	0x0082
	.zero		2


//--------------------- .nv.info                  --------------------------
	.section	.nv.info,"",@"SHT_CUDA_INFO"
	.align	4


	//----- nvinfo : EIATTR_REGCOUNT
	.align		4
        /*0000*/ 	.byte	0x04, 0x2f
        /*0002*/ 	.short	(.L_1 - .L_0)
	.align		4
.L_0:
        /*0004*/ 	.word	index@(_Z10dataKernelPiiPVi)
        /*0008*/ 	.word	0x0000000a


	//----- nvinfo : EIATTR_FRAME_SIZE
	.align		4
.L_1:
        /*000c*/ 	.byte	0x04, 0x11
        /*000e*/ 	.short	(.L_3 - .L_2)
	.align		4
.L_2:
        /*0010*/ 	.word	index@(_Z10dataKernelPiiPVi)
        /*0014*/ 	.word	0x00000000


	//----- nvinfo : EIATTR_MIN_STACK_SIZE
	.align		4
.L_3:
        /*0018*/ 	.byte	0x04, 0x12
        /*001a*/ 	.short	(.L_5 - .L_4)
	.align		4
.L_4:
        /*001c*/ 	.word	index@(_Z10dataKernelPiiPVi)
        /*0020*/ 	.word	0x00000000
.L_5:


//--------------------- .nv.compat                --------------------------
	.section	.nv.compat,"",@"SHT_CUDA_COMPAT_INFO"
	.align	4
        /*0000*/ 	.byte	0x02, 0x09, 0x00, 0x00, 0x02, 0x02, 0x01, 0x00, 0x02, 0x05, 0x05, 0x00, 0x03, 0x07, 0x01, 0x01
        /*0010*/ 	.byte	0x02, 0x03, 0x00, 0x00, 0x02, 0x06, 0x01, 0x00, 0x04, 0x0b, 0x08, 0x00, 0x09, 0x00, 0x00, 0x00
        /*0020*/ 	.byte	0x00, 0x00, 0x00, 0x00


//--------------------- .nv.info._Z10dataKernelPiiPVi --------------------------
	.section	.nv.info._Z10dataKernelPiiPVi,"",@"SHT_CUDA_INFO"
	.sectionflags	@""
	.align	4


	//----- nvinfo : EIATTR_CUDA_API_VERSION
	.align		4
        /*0000*/ 	.byte	0x04, 0x37
        /*0002*/ 	.short	(.L_7 - .L_6)
.L_6:
        /*0004*/ 	.word	0x00000082


	//----- nvinfo : EIATTR_KPARAM_INFO
	.align		4
.L_7:
        /*0008*/ 	.byte	0x04, 0x17
        /*000a*/ 	.short	(.L_9 - .L_8)
.L_8:
        /*000c*/ 	.word	0x00000000
        /*0010*/ 	.short	0x0002
        /*0012*/ 	.short	0x0010
        /*0014*/ 	.byte	0x00, 0xf5, 0x21, 0x00


	//----- nvinfo : EIATTR_KPARAM_INFO
	.align		4
.L_9:
        /*0018*/ 	.byte	0x04, 0x17
        /*001a*/ 	.short	(.L_11 - .L_10)
.L_10:
        /*001c*/ 	.word	0x00000000
        /*0020*/ 	.short	0x0001
        /*0022*/ 	.short	0x0008
        /*0024*/ 	.byte	0x00, 0xf0, 0x11, 0x00


	//----- nvinfo : EIATTR_KPARAM_INFO
	.align		4
.L_11:
        /*0028*/ 	.byte	0x04, 0x17
        /*002a*/ 	.short	(.L_13 - .L_12)
.L_12:
        /*002c*/ 	.word	0x00000000
        /*0030*/ 	.short	0x0000
        /*0032*/ 	.short	0x0000
        /*0034*/ 	.byte	0x00, 0xf5, 0x21, 0x00


	//----- nvinfo : EIATTR_SPARSE_MMA_MASK
	.align		4
.L_13:
        /*0038*/ 	.byte	0x03, 0x50
        /*003a*/ 	.short	0x0000


	//----- nvinfo : EIATTR_MAXREG_COUNT
	.align		4
        /*003c*/ 	.byte	0x03, 0x1b
        /*003e*/ 	.short	0x00ff


	//----- nvinfo : EIATTR_MERCURY_ISA_VERSION
	.align		4
        /*0040*/ 	.byte	0x03, 0x5f
        /*0042*/ 	.short	0x0101


	//----- nvinfo : EIATTR_VRC_CTA_INIT_COUNT
	.align		4
        /*0044*/ 	.byte	0x02, 0x4a
	.zero		1
	.zero		1


	//----- nvinfo : EIATTR_EXIT_INSTR_OFFSETS
	.align		4
        /*0048*/ 	.byte	0x04, 0x1c
        /*004a*/ 	.short	(.L_15 - .L_14)


	//   ....[0]....
.L_14:
        /*004c*/ 	.word	0x00000070


	//   ....[1]....
        /*0050*/ 	.word	0x000000d0


	//----- nvinfo : EIATTR_CBANK_PARAM_SIZE
	.align		4
.L_15:
        /*0054*/ 	.byte	0x03, 0x19
        /*0056*/ 	.short	0x0018


	//----- nvinfo : EIATTR_PARAM_CBANK
	.align		4
        /*0058*/ 	.byte	0x04, 0x0a
        /*005a*/ 	.short	(.L_17 - .L_16)
	.align		4
.L_16:
        /*005c*/ 	.word	index@(.nv.constant0._Z10dataKernelPiiPVi)
        /*0060*/ 	.short	0x0380
        /*0062*/ 	.short	0x0018


	//----- nvinfo : EIATTR_SW_WAR
	.align		4
.L_17:
        /*0064*/ 	.byte	0x04, 0x36
        /*0066*/ 	.short	(.L_19 - .L_18)
.L_18:
        /*0068*/ 	.word	0x00000008
.L_19:


//--------------------- .nv.callgraph             --------------------------
	.section	.nv.callgraph,"",@"SHT_CUDA_CALLGRAPH"
	.align	4
	.sectionentsize	8
	.align		4
        /*0000*/ 	.word	0x00000000
	.align		4
        /*0004*/ 	.word	0xffffffff
	.align		4
        /*0008*/ 	.word	0x00000000
	.align		4
        /*000c*/ 	.word	0xfffffffe
	.align		4
        /*0010*/ 	.word	0x00000000
	.align		4
        /*0014*/ 	.word	0xfffffffd
	.align		4
        /*0018*/ 	.word	0x00000000
	.align		4
        /*001c*/ 	.word	0xfffffffc


//--------------------- .text._Z10dataKernelPiiPVi --------------------------
	.section	.text._Z10dataKernelPiiPVi,"ax",@progbits
	.align	128
        .global         _Z10dataKernelPiiPVi
        .type           _Z10dataKernelPiiPVi,@function
        .size           _Z10dataKernelPiiPVi,(.L_x_1 - _Z10dataKernelPiiPVi)
        .other          _Z10dataKernelPiiPVi,@"STO_CUDA_ENTRY STV_DEFAULT"
_Z10dataKernelPiiPVi:
.text._Z10dataKernelPiiPVi:
[----:B------:R-:W-:Y:S01]  /*0000*/  LDC R1, c[0x0][0x37c] ;  /* 0x0000df00ff017b82 */ /* 0x000fe20000000800 */
[----:B------:R-:W0:Y:S07]  /*0010*/  S2R R7, SR_TID.X ;  /* 0x0000000000077919 */ /* 0x000e2e0000002100 */
[----:B------:R-:W0:Y:S01]  /*0020*/  S2UR UR6, SR_CTAID.X ;  /* 0x00000000000679c3 */ /* 0x000e220000002500 */
[----:B------:R-:W1:Y:S07]  /*0030*/  LDCU UR4, c[0x0][0x388] ;  /* 0x00007100ff0477ac */ /* 0x000e6e0008000800 */
[----:B------:R-:W0:Y:S02]  /*0040*/  LDC R0, c[0x0][0x360] ;  /* 0x0000d800ff007b82 */ /* 0x000e240000000800 */
[----:B0-----:R-:W-:-:S05]  /*0050*/  IMAD R5, R0, UR6, R7 ;  /* 0x0000000600057c24 */ /* 0x001fca000f8e0207 */
[----:B-1----:R-:W-:-:S13]  /*0060*/  ISETP.GE.AND P0, PT, R5, UR4, PT ;  /* 0x0000000405007c0c */ /* 0x002fda000bf06270 */
[----:B------:R-:W-:Y:S05]  /*0070*/  @P0 EXIT ;  /* 0x000000000000094d */ /* 0x000fea0003800000 */
[----:B------:R-:W0:Y:S01]  /*0080*/  LDC.64 R2, c[0x0][0x380] ;  /* 0x0000e000ff027b82 */ /* 0x000e220000000a00 */
[----:B------:R-:W1:Y:S01]  /*0090*/  LDCU.64 UR4, c[0x0][0x358] ;  /* 0x00006b00ff0477ac */ /* 0x000e620008000a00 */
[----:B------:R-:W-:Y:S01]  /*00a0*/  IADD3 R7, PT, PT, R7, UR6, RZ ;  /* 0x0000000607077c10 */ /* 0x000fe2000fffe0ff */
[----:B0-----:R-:W-:-:S05]  /*00b0*/  IMAD.WIDE R2, R5, 0x4, R2 ;  /* 0x0000000405027825 */ /* 0x001fca00078e0202 */
[----:B-1----:R-:W-:Y:S01]  /*00c0*/  STG.E desc[UR4][R2.64], R7 ;  /* 0x0000000702007986 */ /* 0x002fe2000c101904 */
[----:B------:R-:W-:Y:S05]  /*00d0*/  EXIT ;  /* 0x000000000000794d */ /* 0x000fea0003800000 */
.L_x_0:
[----:B------:R-:W-:-:S00]  /*00e0*/  BRA `(.L_x_0) ;  /* 0xfffffffc00fc7947 */ /* 0x000fc0000383ffff */
[----:B------:R-:W-:-:S00]  /*00f0*/  NOP ;  /* 0x0000000000007918 */ /* 0x000fc00000000000 */
        /* <DEDUP_REMOVED lines=8> */
.L_x_1:


//--------------------- .nv.shared.reserved.0     --------------------------
	.section	.nv.shared.reserved.0,"aw",@nobits
	.weak		__nv_reservedSMEM_offset_0_alias
	.size		__nv_reservedSMEM_offset_0_alias, 0, 64
	.other		__nv_reservedSMEM_offset_0_alias,@"STO_CUDA_RESERVED_SHARED STV_DEFAULT"
__nv_reservedSMEM_offset_0_alias:
	.zero		0
	.zero		64


//--------------------- .nv.constant0._Z10dataKernelPiiPVi --------------------------
	.section	.nv.constant0._Z10dataKernelPiiPVi,"a",@progbits
	.sectionflags	@""
	.align	4
.nv.constant0._Z10dataKernelPiiPVi:
	.zero		920


//--------------------- SYMBOLS --------------------------

	.type		.nv.reservedSmem.offset0,@object
	.size		.nv.reservedSmem.offset0,0x4
